//
// Generated by NVIDIA NVVM Compiler
//
// Compiler Build ID: CL-36424714
// Cuda compilation tools, release 13.0, V13.0.88
// Based on NVVM 20.0.0
//

.version 9.0
.target sm_100
.address_size 64

	// .globl	_Z6kernelPfS_Pii

.visible .entry _Z6kernelPfS_Pii(
	.param .u64 .ptr .align 1 _Z6kernelPfS_Pii_param_0,
	.param .u64 .ptr .align 1 _Z6kernelPfS_Pii_param_1,
	.param .u64 .ptr .align 1 _Z6kernelPfS_Pii_param_2,
	.param .u32 _Z6kernelPfS_Pii_param_3
)
{
	.reg .pred 	%p<3>;
	.reg .b32 	%r<6>;
	.reg .b32 	%f<4>;
	.reg .b64 	%rd<12>;

	ld.param.u64 	%rd3, [_Z6kernelPfS_Pii_param_0];
	ld.param.u64 	%rd4, [_Z6kernelPfS_Pii_param_1];
	ld.param.u64 	%rd5, [_Z6kernelPfS_Pii_param_2];
	ld.param.u32 	%r2, [_Z6kernelPfS_Pii_param_3];
	mov.u32 	%r3, %tid.x;
	mov.u32 	%r4, %ctaid.x;
	mov.u32 	%r5, %ntid.x;
	mad.lo.s32 	%r1, %r4, %r5, %r3;
	setp.gt.s32 	%p1, %r1, 1443519;
	@%p1 bra 	$L__BB0_3;
	cvta.to.global.u64 	%rd6, %rd4;
	cvta.to.global.u64 	%rd7, %rd3;
	mul.wide.s32 	%rd8, %r1, 4;
	add.s64 	%rd1, %rd6, %rd8;
	ld.global.f32 	%f1, [%rd1];
	add.s64 	%rd2, %rd7, %rd8;
	ld.global.f32 	%f2, [%rd2];
	setp.leu.f32 	%p2, %f1, %f2;
	@%p2 bra 	$L__BB0_3;
	cvta.to.global.u64 	%rd9, %rd5;
	add.s64 	%rd11, %rd9, %rd8;
	st.global.u32 	[%rd11], %r2;
	ld.global.f32 	%f3, [%rd1];
	st.global.f32 	[%rd2], %f3;
$L__BB0_3:
	ret;

}


// ===== COMPILED SASS (sm_100) =====

	.target	sm_100

	.elftype	@"ET_EXEC"


//--------------------- .note.nv.tkinfo           --------------------------
	.section	.note.nv.tkinfo,"",@"SHT_NOTE"
	.sectionflags	@"SHF_NOTE_NV_TKINFO"
	.tkinfo
        /*0018*/ 	.word	0x00000002
        /*0030*/ 	.string	""
        /*0030*/ 	.string	"ptxas"
        /*0030*/ 	.string	"Cuda compilation tools, release 13.0, V13.0.88"
        /*0030*/ 	.string	"Build cuda_13.0.r13.0/compiler.36424714_0"
        /*0030*/ 	.string	"-arch sm_100 -m 64 "



//--------------------- .note.nv.cuinfo           --------------------------
	.section	.note.nv.cuinfo,"",@"SHT_NOTE"
	.sectionflags	@"SHF_NOTE_NV_CUINFO"
        /*0018*/ 	.short	0x0002
        /*001a*/ 	.short	0x0064
        /*001c*/ 	.short	0x0082
	.zero		2


//--------------------- .nv.info                  --------------------------
	.section	.nv.info,"",@"SHT_CUDA_INFO"
	.align	4


	//----- nvinfo : EIATTR_REGCOUNT
	.align		4
        /*0000*/ 	.byte	0x04, 0x2f
        /*0002*/ 	.short	(.L_1 - .L_0)
	.align		4
.L_0:
        /*0004*/ 	.word	index@(_Z6kernelPfS_Pii)
        /*0008*/ 	.word	0x0000000e


	//----- nvinfo : EIATTR_FRAME_SIZE
	.align		4
.L_1:
        /*000c*/ 	.byte	0x04, 0x11
        /*000e*/ 	.short	(.L_3 - .L_2)
	.align		4
.L_2:
        /*0010*/ 	.word	index@(_Z6kernelPfS_Pii)
        /*0014*/ 	.word	0x00000000


	//----- nvinfo : EIATTR_MIN_STACK_SIZE
	.align		4
.L_3:
        /*0018*/ 	.byte	0x04, 0x12
        /*001a*/ 	.short	(.L_5 - .L_4)
	.align		4
.L_4:
        /*001c*/ 	.word	index@(_Z6kernelPfS_Pii)
        /*0020*/ 	.word	0x00000000
.L_5:


//--------------------- .nv.compat                --------------------------
	.section	.nv.compat,"",@"SHT_CUDA_COMPAT_INFO"
	.align	4
        /*0000*/ 	.byte	0x02, 0x09, 0x00, 0x00, 0x02, 0x02, 0x01, 0x00, 0x02, 0x05, 0x05, 0x00, 0x03, 0x07, 0x01, 0x01
        /*0010*/ 	.byte	0x02, 0x03, 0x00, 0x00, 0x02, 0x06, 0x01, 0x00, 0x04, 0x0b, 0x08, 0x00, 0x09, 0x00, 0x00, 0x00
        /*0020*/ 	.byte	0x00, 0x00, 0x00, 0x00


//--------------------- .nv.info._Z6kernelPfS_Pii --------------------------
	.section	.nv.info._Z6kernelPfS_Pii,"",@"SHT_CUDA_INFO"
	.sectionflags	@""
	.align	4


	//----- nvinfo : EIATTR_CUDA_API_VERSION
	.align		4
        /*0000*/ 	.byte	0x04, 0x37
        /*0002*/ 	.short	(.L_7 - .L_6)
.L_6:
        /*0004*/ 	.word	0x00000082


	//----- nvinfo : EIATTR_KPARAM_INFO
	.align		4
.L_7:
        /*0008*/ 	.byte	0x04, 0x17
        /*000a*/ 	.short	(.L_9 - .L_8)
.L_8:
        /*000c*/ 	.word	0x00000000
        /*0010*/ 	.short	0x0003
        /*0012*/ 	.short	0x0018
        /*0014*/ 	.byte	0x00, 0xf0, 0x11, 0x00


	//----- nvinfo : EIATTR_KPARAM_INFO
	.align		4
.L_9:
        /*0018*/ 	.byte	0x04, 0x17
        /*001a*/ 	.short	(.L_11 - .L_10)
.L_10:
        /*001c*/ 	.word	0x00000000
        /*0020*/ 	.short	0x0002
        /*0022*/ 	.short	0x0010
        /*0024*/ 	.byte	0x00, 0xf5, 0x21, 0x00


	//----- nvinfo : EIATTR_KPARAM_INFO
	.align		4
.L_11:
        /*0028*/ 	.byte	0x04, 0x17
        /*002a*/ 	.short	(.L_13 - .L_12)
.L_12:
        /*002c*/ 	.word	0x00000000
        /*0030*/ 	.short	0x0001
        /*0032*/ 	.short	0x0008
        /*0034*/ 	.byte	0x00, 0xf5, 0x21, 0x00


	//----- nvinfo : EIATTR_KPARAM_INFO
	.align		4
.L_13:
        /*0038*/ 	.byte	0x04, 0x17
        /*003a*/ 	.short	(.L_15 - .L_14)
.L_14:
        /*003c*/ 	.word	0x00000000
        /*0040*/ 	.short	0x0000
        /*0042*/ 	.short	0x0000
        /*0044*/ 	.byte	0x00, 0xf5, 0x21, 0x00


	//----- nvinfo : EIATTR_SPARSE_MMA_MASK
	.align		4
.L_15:
        /*0048*/ 	.byte	0x03, 0x50
        /*004a*/ 	.short	0x0000


	//----- nvinfo : EIATTR_MAXREG_COUNT
	.align		4
        /*004c*/ 	.byte	0x03, 0x1b
        /*004e*/ 	.short	0x00ff


	//----- nvinfo : EIATTR_MERCURY_ISA_VERSION
	.align		4
        /*0050*/ 	.byte	0x03, 0x5f
        /*0052*/ 	.short	0x0101


	//----- nvinfo : EIATTR_VRC_CTA_INIT_COUNT
	.align		4
        /*0054*/ 	.byte	0x02, 0x4a
	.zero		1
	.zero		1


	//----- nvinfo : EIATTR_EXIT_INSTR_OFFSETS
	.align		4
        /*0058*/ 	.byte	0x04, 0x1c
        /*005a*/ 	.short	(.L_17 - .L_16)


	//   ....[0]....
.L_16:
        /*005c*/ 	.word	0x00000060


	//   ....[1]....
        /*0060*/ 	.word	0x000000f0


	//   ....[2]....
        /*0064*/ 	.word	0x00000160


	//----- nvinfo : EIATTR_CBANK_PARAM_SIZE
	.align		4
.L_17:
        /*0068*/ 	.byte	0x03, 0x19
        /*006a*/ 	.short	0x001c


	//----- nvinfo : EIATTR_PARAM_CBANK
	.align		4
        /*006c*/ 	.byte	0x04, 0x0a
        /*006e*/ 	.short	(.L_19 - .L_18)
	.align		4
.L_18:
        /*0070*/ 	.word	index@(.nv.constant0._Z6kernelPfS_Pii)
        /*0074*/ 	.short	0x0380
        /*0076*/ 	.short	0x001c


	//----- nvinfo : EIATTR_SW_WAR
	.align		4
.L_19:
        /*0078*/ 	.byte	0x04, 0x36
        /*007a*/ 	.short	(.L_21 - .L_20)
.L_20:
        /*007c*/ 	.word	0x00000008
.L_21:


//--------------------- .nv.callgraph             --------------------------
	.section	.nv.callgraph,"",@"SHT_CUDA_CALLGRAPH"
	.align	4
	.sectionentsize	8
	.align		4
        /*0000*/ 	.word	0x00000000
	.align		4
        /*0004*/ 	.word	0xffffffff
	.align		4
        /*0008*/ 	.word	0x00000000
	.align		4
        /*000c*/ 	.word	0xfffffffe
	.align		4
        /*0010*/ 	.word	0x00000000
	.align		4
        /*0014*/ 	.word	0xfffffffd
	.align		4
        /*0018*/ 	.word	0x00000000
	.align		4
        /*001c*/ 	.word	0xfffffffc


//--------------------- .text._Z6kernelPfS_Pii    --------------------------
	.section	.text._Z6kernelPfS_Pii,"ax",@progbits
	.align	128
        .global         _Z6kernelPfS_Pii
        .type           _Z6kernelPfS_Pii,@function
        .size           _Z6kernelPfS_Pii,(.L_x_1 - _Z6kernelPfS_Pii)
        .other          _Z6kernelPfS_Pii,@"STO_CUDA_ENTRY STV_DEFAULT"
_Z6kernelPfS_Pii:
.text._Z6kernelPfS_Pii:
[----:B------:R-:W-:Y:S01]  /*0000*/  LDC R1, c[0x0][0x37c] ;  /* 0x0000df00ff017b82 */ /* 0x000fe20000000800 */
[----:B------:R-:W0:Y:S07]  /*0010*/  S2R R9, SR_TID.X ;  /* 0x0000000000097919 */ /* 0x000e2e0000002100 */
[----:B------:R-:W0:Y:S08]  /*0020*/  S2UR UR4, SR_CTAID.X ;  /* 0x00000000000479c3 */ /* 0x000e300000002500 */
[----:B------:R-:W0:Y:S02]  /*0030*/  LDC R0, c[0x0][0x360] ;  /* 0x0000d800ff007b82 */ /* 0x000e240000000800 */
[----:B0-----:R-:W-:-:S05]  /*0040*/  IMAD R9, R0, UR4, R9 ;  /* 0x0000000400097c24 */ /* 0x001fca000f8e0209 */
[----:B------:R-:W-:-:S13]  /*0050*/  ISETP.GT.AND P0, PT, R9, 0x1606bf, PT ;  /* 0x001606bf0900780c */ /* 0x000fda0003f04270 */
[----:B------:R-:W-:Y:S05]  /*0060*/  @P0 EXIT ;  /* 0x000000000000094d */ /* 0x000fea0003800000 */
[----:B------:R-:W0:Y:S01]  /*0070*/  LDC.64 R2, c[0x0][0x388] ;  /* 0x0000e200ff027b82 */ /* 0x000e220000000a00 */
[----:B------:R-:W1:Y:S07]  /*0080*/  LDCU.64 UR4, c[0x0][0x358] ;  /* 0x00006b00ff0477ac */ /* 0x000e6e0008000a00 */
[----:B------:R-:W2:Y:S01]  /*0090*/  LDC.64 R4, c[0x0][0x380] ;  /* 0x0000e000ff047b82 */ /* 0x000ea20000000a00 */
[----:B0-----:R-:W-:-:S05]  /*00a0*/  IMAD.WIDE R2, R9, 0x4, R2 ;  /* 0x0000000409027825 */ /* 0x001fca00078e0202 */
[----:B-1----:R-:W3:Y:S01]  /*00b0*/  LDG.E R0, desc[UR4][R2.64] ;  /* 0x0000000402007981 */ /* 0x002ee2000c1e1900 */
[----:B--2---:R-:W-:-:S05]  /*00c0*/  IMAD.WIDE R4, R9, 0x4, R4 ;  /* 0x0000000409047825 */ /* 0x004fca00078e0204 */
[----:B------:R-:W3:Y:S02]  /*00d0*/  LDG.E R7, desc[UR4][R4.64] ;  /* 0x0000000404077981 */ /* 0x000ee4000c1e1900 */
[----:B---3--:R-:W-:-:S13]  /*00e0*/  FSETP.GT.AND P0, PT, R0, R7, PT ;  /* 0x000000070000720b */ /* 0x008fda0003f04000 */
[----:B------:R-:W-:Y:S05]  /*00f0*/  @!P0 EXIT ;  /* 0x000000000000894d */ /* 0x000fea0003800000 */
[----:B------:R-:W0:Y:S08]  /*0100*/  LDC.64 R6, c[0x0][0x390] ;  /* 0x0000e400ff067b82 */ /* 0x000e300000000a00 */
[----:B------:R-:W1:Y:S01]  /*0110*/  LDC R11, c[0x0][0x398] ;  /* 0x0000e600ff0b7b82 */ /* 0x000e620000000800 */
[----:B0-----:R-:W-:-:S05]  /*0120*/  IMAD.WIDE R6, R9, 0x4, R6 ;  /* 0x0000000409067825 */ /* 0x001fca00078e0206 */
[----:B-1----:R-:W-:Y:S04]  /*0130*/  STG.E desc[UR4][R6.64], R11 ;  /* 0x0000000b06007986 */ /* 0x002fe8000c101904 */
[----:B------:R-:W2:Y:S04]  /*0140*/  LDG.E R3, desc[UR4][R2.64] ;  /* 0x0000000402037981 */ /* 0x000ea8000c1e1900 */
[----:B--2---:R-:W-:Y:S01]  /*0150*/  STG.E desc[UR4][R4.64], R3 ;  /* 0x0000000304007986 */ /* 0x004fe2000c101904 */
[----:B------:R-:W-:Y:S05]  /*0160*/  EXIT ;  /* 0x000000000000794d */ /* 0x000fea0003800000 */
.L_x_0:
[----:B------:R-:W-:-:S00]  /*0170*/  BRA `(.L_x_0) ;  /* 0xfffffffc00fc7947 */ /* 0x000fc0000383ffff */
[----:B------:R-:W-:-:S00]  /*0180*/  NOP ;  /* 0x0000000000007918 */ /* 0x000fc00000000000 */
[----:B------:R-:W-:-:S00]  /*0190*/  NOP ;  /* 0x0000000000007918 */ /* 0x000fc00000000000 */
[----:B------:R-:W-:-:S00]  /*01a0*/  NOP ;  /* 0x0000000000007918 */ /* 0x000fc00000000000 */
[----:B------:R-:W-:-:S00]  /*01b0*/  NOP ;  /* 0x0000000000007918 */ /* 0x000fc00000000000 */
[----:B------:R-:W-:-:S00]  /*01c0*/  NOP ;  /* 0x0000000000007918 */ /* 0x000fc00000000000 */
[----:B------:R-:W-:-:S00]  /*01d0*/  NOP ;  /* 0x0000000000007918 */ /* 0x000fc00000000000 */
[----:B------:R-:W-:-:S00]  /*01e0*/  NOP ;  /* 0x0000000000007918 */ /* 0x000fc00000000000 */
[----:B------:R-:W-:-:S00]  /*01f0*/  NOP ;  /* 0x0000000000007918 */ /* 0x000fc00000000000 */
.L_x_1:


//--------------------- .nv.shared.reserved.0     --------------------------
	.section	.nv.shared.reserved.0,"aw",@nobits
	.weak		__nv_reservedSMEM_offset_0_alias
	.size		__nv_reservedSMEM_offset_0_alias, 0, 64
	.other		__nv_reservedSMEM_offset_0_alias,@"STO_CUDA_RESERVED_SHARED STV_DEFAULT"
__nv_reservedSMEM_offset_0_alias:
	.zero		0
	.zero		64


//--------------------- .nv.constant0._Z6kernelPfS_Pii --------------------------
	.section	.nv.constant0._Z6kernelPfS_Pii,"a",@progbits
	.sectionflags	@""
	.align	4
.nv.constant0._Z6kernelPfS_Pii:
	.zero		924


//--------------------- SYMBOLS --------------------------

	.type		.nv.reservedSmem.offset0,@object
	.size		.nv.reservedSmem.offset0,0x4
